//
// Generated by NVIDIA NVVM Compiler
//
// Compiler Build ID: CL-36424714
// Cuda compilation tools, release 13.0, V13.0.88
// Based on NVVM 20.0.0
//

.version 9.0
.target sm_100
.address_size 64

	// .globl	_Z13kernel_squarePKfPfm

.visible .entry _Z13kernel_squarePKfPfm(
	.param .u64 .ptr .align 1 _Z13kernel_squarePKfPfm_param_0,
	.param .u64 .ptr .align 1 _Z13kernel_squarePKfPfm_param_1,
	.param .u64 _Z13kernel_squarePKfPfm_param_2
)
{
	.reg .pred 	%p<2>;
	.reg .b32 	%r<5>;
	.reg .b32 	%f<3>;
	.reg .b64 	%rd<10>;

	ld.param.u64 	%rd2, [_Z13kernel_squarePKfPfm_param_0];
	ld.param.u64 	%rd3, [_Z13kernel_squarePKfPfm_param_1];
	ld.param.u64 	%rd4, [_Z13kernel_squarePKfPfm_param_2];
	mov.u32 	%r1, %ctaid.x;
	mov.u32 	%r2, %ntid.x;
	mov.u32 	%r3, %tid.x;
	mad.lo.s32 	%r4, %r1, %r2, %r3;
	cvt.u64.u32 	%rd1, %r4;
	setp.le.u64 	%p1, %rd4, %rd1;
	@%p1 bra 	$L__BB0_2;
	cvta.to.global.u64 	%rd5, %rd2;
	cvta.to.global.u64 	%rd6, %rd3;
	shl.b64 	%rd7, %rd1, 2;
	add.s64 	%rd8, %rd5, %rd7;
	ld.global.nc.f32 	%f1, [%rd8];
	mul.f32 	%f2, %f1, %f1;
	add.s64 	%rd9, %rd6, %rd7;
	st.global.f32 	[%rd9], %f2;
$L__BB0_2:
	ret;

}


// ===== COMPILED SASS (sm_100) =====

	.target	sm_100

	.elftype	@"ET_EXEC"


//--------------------- .note.nv.tkinfo           --------------------------
	.section	.note.nv.tkinfo,"",@"SHT_NOTE"
	.sectionflags	@"SHF_NOTE_NV_TKINFO"
	.tkinfo
        /*0018*/ 	.word	0x00000002
        /*0030*/ 	.string	""
        /*0030*/ 	.string	"ptxas"
        /*0030*/ 	.string	"Cuda compilation tools, release 13.0, V13.0.88"
        /*0030*/ 	.string	"Build cuda_13.0.r13.0/compiler.36424714_0"
        /*0030*/ 	.string	"-arch sm_100 -m 64 "



//--------------------- .note.nv.cuinfo           --------------------------
	.section	.note.nv.cuinfo,"",@"SHT_NOTE"
	.sectionflags	@"SHF_NOTE_NV_CUINFO"
        /*0018*/ 	.short	0x0002
        /*001a*/ 	.short	0x0064
        /*001c*/ 	.short	0x0082
	.zero		2


//--------------------- .nv.info                  --------------------------
	.section	.nv.info,"",@"SHT_CUDA_INFO"
	.align	4


	//----- nvinfo : EIATTR_REGCOUNT
	.align		4
        /*0000*/ 	.byte	0x04, 0x2f
        /*0002*/ 	.short	(.L_1 - .L_0)
	.align		4
.L_0:
        /*0004*/ 	.word	index@(_Z13kernel_squarePKfPfm)
        /*0008*/ 	.word	0x0000000a


	//----- nvinfo : EIATTR_FRAME_SIZE
	.align		4
.L_1:
        /*000c*/ 	.byte	0x04, 0x11
        /*000e*/ 	.short	(.L_3 - .L_2)
	.align		4
.L_2:
        /*0010*/ 	.word	index@(_Z13kernel_squarePKfPfm)
        /*0014*/ 	.word	0x00000000


	//----- nvinfo : EIATTR_MIN_STACK_SIZE
	.align		4
.L_3:
        /*0018*/ 	.byte	0x04, 0x12
        /*001a*/ 	.short	(.L_5 - .L_4)
	.align		4
.L_4:
        /*001c*/ 	.word	index@(_Z13kernel_squarePKfPfm)
        /*0020*/ 	.word	0x00000000
.L_5:


//--------------------- .nv.compat                --------------------------
	.section	.nv.compat,"",@"SHT_CUDA_COMPAT_INFO"
	.align	4
        /*0000*/ 	.byte	0x02, 0x09, 0x00, 0x00, 0x02, 0x02, 0x01, 0x00, 0x02, 0x05, 0x05, 0x00, 0x03, 0x07, 0x01, 0x01
        /*0010*/ 	.byte	0x02, 0x03, 0x00, 0x00, 0x02, 0x06, 0x01, 0x00, 0x04, 0x0b, 0x08, 0x00, 0x09, 0x00, 0x00, 0x00
        /*0020*/ 	.byte	0x00, 0x00, 0x00, 0x00


//--------------------- .nv.info._Z13kernel_squarePKfPfm --------------------------
	.section	.nv.info._Z13kernel_squarePKfPfm,"",@"SHT_CUDA_INFO"
	.sectionflags	@""
	.align	4


	//----- nvinfo : EIATTR_CUDA_API_VERSION
	.align		4
        /*0000*/ 	.byte	0x04, 0x37
        /*0002*/ 	.short	(.L_7 - .L_6)
.L_6:
        /*0004*/ 	.word	0x00000082


	//----- nvinfo : EIATTR_KPARAM_INFO
	.align		4
.L_7:
        /*0008*/ 	.byte	0x04, 0x17
        /*000a*/ 	.short	(.L_9 - .L_8)
.L_8:
        /*000c*/ 	.word	0x00000000
        /*0010*/ 	.short	0x0002
        /*0012*/ 	.short	0x0010
        /*0014*/ 	.byte	0x00, 0xf0, 0x21, 0x00


	//----- nvinfo : EIATTR_KPARAM_INFO
	.align		4
.L_9:
        /*0018*/ 	.byte	0x04, 0x17
        /*001a*/ 	.short	(.L_11 - .L_10)
.L_10:
        /*001c*/ 	.word	0x00000000
        /*0020*/ 	.short	0x0001
        /*0022*/ 	.short	0x0008
        /*0024*/ 	.byte	0x00, 0xf5, 0x21, 0x00


	//----- nvinfo : EIATTR_KPARAM_INFO
	.align		4
.L_11:
        /*0028*/ 	.byte	0x04, 0x17
        /*002a*/ 	.short	(.L_13 - .L_12)
.L_12:
        /*002c*/ 	.word	0x00000000
        /*0030*/ 	.short	0x0000
        /*0032*/ 	.short	0x0000
        /*0034*/ 	.byte	0x00, 0xf5, 0x21, 0x00


	//----- nvinfo : EIATTR_SPARSE_MMA_MASK
	.align		4
.L_13:
        /*0038*/ 	.byte	0x03, 0x50
        /*003a*/ 	.short	0x0000


	//----- nvinfo : EIATTR_MAXREG_COUNT
	.align		4
        /*003c*/ 	.byte	0x03, 0x1b
        /*003e*/ 	.short	0x00ff


	//----- nvinfo : EIATTR_MERCURY_ISA_VERSION
	.align		4
        /*0040*/ 	.byte	0x03, 0x5f
        /*0042*/ 	.short	0x0101


	//----- nvinfo : EIATTR_VRC_CTA_INIT_COUNT
	.align		4
        /*0044*/ 	.byte	0x02, 0x4a
	.zero		1
	.zero		1


	//----- nvinfo : EIATTR_EXIT_INSTR_OFFSETS
	.align		4
        /*0048*/ 	.byte	0x04, 0x1c
        /*004a*/ 	.short	(.L_15 - .L_14)


	//   ....[0]....
.L_14:
        /*004c*/ 	.word	0x00000080


	//   ....[1]....
        /*0050*/ 	.word	0x00000140


	//----- nvinfo : EIATTR_CBANK_PARAM_SIZE
	.align		4
.L_15:
        /*0054*/ 	.byte	0x03, 0x19
        /*0056*/ 	.short	0x0018


	//----- nvinfo : EIATTR_PARAM_CBANK
	.align		4
        /*0058*/ 	.byte	0x04, 0x0a
        /*005a*/ 	.short	(.L_17 - .L_16)
	.align		4
.L_16:
        /*005c*/ 	.word	index@(.nv.constant0._Z13kernel_squarePKfPfm)
        /*0060*/ 	.short	0x0380
        /*0062*/ 	.short	0x0018


	//----- nvinfo : EIATTR_SW_WAR
	.align		4
.L_17:
        /*0064*/ 	.byte	0x04, 0x36
        /*0066*/ 	.short	(.L_19 - .L_18)
.L_18:
        /*0068*/ 	.word	0x00000008
.L_19:


//--------------------- .nv.callgraph             --------------------------
	.section	.nv.callgraph,"",@"SHT_CUDA_CALLGRAPH"
	.align	4
	.sectionentsize	8
	.align		4
        /*0000*/ 	.word	0x00000000
	.align		4
        /*0004*/ 	.word	0xffffffff
	.align		4
        /*0008*/ 	.word	0x00000000
	.align		4
        /*000c*/ 	.word	0xfffffffe
	.align		4
        /*0010*/ 	.word	0x00000000
	.align		4
        /*0014*/ 	.word	0xfffffffd
	.align		4
        /*0018*/ 	.word	0x00000000
	.align		4
        /*001c*/ 	.word	0xfffffffc


//--------------------- .text._Z13kernel_squarePKfPfm --------------------------
	.section	.text._Z13kernel_squarePKfPfm,"ax",@progbits
	.align	128
        .global         _Z13kernel_squarePKfPfm
        .type           _Z13kernel_squarePKfPfm,@function
        .size           _Z13kernel_squarePKfPfm,(.L_x_1 - _Z13kernel_squarePKfPfm)
        .other          _Z13kernel_squarePKfPfm,@"STO_CUDA_ENTRY STV_DEFAULT"
_Z13kernel_squarePKfPfm:
.text._Z13kernel_squarePKfPfm:
[----:B------:R-:W-:Y:S01]  /*0000*/  LDC R1, c[0x0][0x37c] ;  /* 0x0000df00ff017b82 */ /* 0x000fe20000000800 */
[----:B------:R-:W0:Y:S07]  /*0010*/  S2R R3, SR_TID.X ;  /* 0x0000000000037919 */ /* 0x000e2e0000002100 */
[----:B------:R-:W0:Y:S01]  /*0020*/  S2UR UR4, SR_CTAID.X ;  /* 0x00000000000479c3 */ /* 0x000e220000002500 */
[----:B------:R-:W1:Y:S07]  /*0030*/  LDCU.64 UR6, c[0x0][0x390] ;  /* 0x00007200ff0677ac */ /* 0x000e6e0008000a00 */
[----:B------:R-:W0:Y:S02]  /*0040*/  LDC R0, c[0x0][0x360] ;  /* 0x0000d800ff007b82 */ /* 0x000e240000000800 */
[----:B0-----:R-:W-:-:S05]  /*0050*/  IMAD R0, R0, UR4, R3 ;  /* 0x0000000400007c24 */ /* 0x001fca000f8e0203 */
[----:B-1----:R-:W-:-:S04]  /*0060*/  ISETP.GE.U32.AND P0, PT, R0, UR6, PT ;  /* 0x0000000600007c0c */ /* 0x002fc8000bf06070 */
[----:B------:R-:W-:-:S13]  /*0070*/  ISETP.GE.U32.AND.EX P0, PT, RZ, UR7, PT, P0 ;  /* 0x00000007ff007c0c */ /* 0x000fda000bf06100 */
[----:B------:R-:W-:Y:S05]  /*0080*/  @P0 EXIT ;  /* 0x000000000000094d */ /* 0x000fea0003800000 */
[----:B------:R-:W0:Y:S01]  /*0090*/  LDCU.128 UR8, c[0x0][0x380] ;  /* 0x00007000ff0877ac */ /* 0x000e220008000c00 */
[----:B------:R-:W-:Y:S01]  /*00a0*/  IMAD.SHL.U32 R4, R0, 0x4, RZ ;  /* 0x0000000400047824 */ /* 0x000fe200078e00ff */
[----:B------:R-:W-:Y:S01]  /*00b0*/  SHF.R.U32.HI R0, RZ, 0x1e, R0 ;  /* 0x0000001eff007819 */ /* 0x000fe20000011600 */
[----:B------:R-:W1:Y:S03]  /*00c0*/  LDCU.64 UR4, c[0x0][0x358] ;  /* 0x00006b00ff0477ac */ /* 0x000e660008000a00 */
[----:B0-----:R-:W-:-:S04]  /*00d0*/  IADD3 R2, P0, PT, R4, UR8, RZ ;  /* 0x0000000804027c10 */ /* 0x001fc8000ff1e0ff */
[----:B------:R-:W-:-:S05]  /*00e0*/  IADD3.X R3, PT, PT, R0, UR9, RZ, P0, !PT ;  /* 0x0000000900037c10 */ /* 0x000fca00087fe4ff */
[----:B-1----:R-:W2:Y:S01]  /*00f0*/  LDG.E.CONSTANT R2, desc[UR4][R2.64] ;  /* 0x0000000402027981 */ /* 0x002ea2000c1e9900 */
[----:B------:R-:W-:-:S04]  /*0100*/  IADD3 R4, P0, PT, R4, UR10, RZ ;  /* 0x0000000a04047c10 */ /* 0x000fc8000ff1e0ff */
[----:B------:R-:W-:Y:S01]  /*0110*/  IADD3.X R5, PT, PT, R0, UR11, RZ, P0, !PT ;  /* 0x0000000b00057c10 */ /* 0x000fe200087fe4ff */
[----:B--2---:R-:W-:-:S05]  /*0120*/  FMUL R7, R2, R2 ;  /* 0x0000000202077220 */ /* 0x004fca0000400000 */
[----:B------:R-:W-:Y:S01]  /*0130*/  STG.E desc[UR4][R4.64], R7 ;  /* 0x0000000704007986 */ /* 0x000fe2000c101904 */
[----:B------:R-:W-:Y:S05]  /*0140*/  EXIT ;  /* 0x000000000000794d */ /* 0x000fea0003800000 */
.L_x_0:
[----:B------:R-:W-:-:S00]  /*0150*/  BRA `(.L_x_0) ;  /* 0xfffffffc00fc7947 */ /* 0x000fc0000383ffff */
[----:B------:R-:W-:-:S00]  /*0160*/  NOP ;  /* 0x0000000000007918 */ /* 0x000fc00000000000 */
        /* <DEDUP_REMOVED lines=9> */
.L_x_1:


//--------------------- .nv.shared.reserved.0     --------------------------
	.section	.nv.shared.reserved.0,"aw",@nobits
	.weak		__nv_reservedSMEM_offset_0_alias
	.size		__nv_reservedSMEM_offset_0_alias, 0, 64
	.other		__nv_reservedSMEM_offset_0_alias,@"STO_CUDA_RESERVED_SHARED STV_DEFAULT"
__nv_reservedSMEM_offset_0_alias:
	.zero		0
	.zero		64


//--------------------- .nv.constant0._Z13kernel_squarePKfPfm --------------------------
	.section	.nv.constant0._Z13kernel_squarePKfPfm,"a",@progbits
	.sectionflags	@""
	.align	4
.nv.constant0._Z13kernel_squarePKfPfm:
	.zero		920


//--------------------- SYMBOLS --------------------------

	.type		.nv.reservedSmem.offset0,@object
	.size		.nv.reservedSmem.offset0,0x4
